	.headerflags	@"EF_CUDA_TEXMODE_UNIFIED EF_CUDA_64BIT_ADDRESS EF_CUDA_ACCELERATORS EF_CUDA_SM90 EF_CUDA_VIRTUAL_SM(EF_CUDA_SM90)"
	.elftype	@"ET_EXEC"


//--------------------- .nv.info                  --------------------------
	.section	.nv.info,"",@"SHT_CUDA_INFO"
	.align	4


	//----- nvinfo : EIATTR_REGCOUNT
	.align		4
        /*0000*/ 	.byte	0x04, 0x2f
        /*0002*/ 	.short	(.L_1 - .L_0)
	.align		4
.L_0:
        /*0004*/ 	.word	index@(triton_poi_fused_add_convolution_native_batch_norm_backward_61)
        /*0008*/ 	.word	0x00000014


	//----- nvinfo : EIATTR_MIN_STACK_SIZE
	.align		4
.L_1:
        /*000c*/ 	.byte	0x04, 0x12
        /*000e*/ 	.short	(.L_3 - .L_2)
	.align		4
.L_2:
        /*0010*/ 	.word	index@(triton_poi_fused_add_convolution_native_batch_norm_backward_61)
        /*0014*/ 	.word	0x00000000


	//----- nvinfo : EIATTR_FRAME_SIZE
	.align		4
.L_3:
        /*0018*/ 	.byte	0x04, 0x11
        /*001a*/ 	.short	(.L_5 - .L_4)
	.align		4
.L_4:
        /*001c*/ 	.word	index@(triton_poi_fused_add_convolution_native_batch_norm_backward_61)
        /*0020*/ 	.word	0x00000000


	//----- nvinfo : EIATTR_MIN_STACK_SIZE
	.align		4
.L_5:
        /*0024*/ 	.byte	0x04, 0x12
        /*0026*/ 	.short	(.L_7 - .L_6)
	.align		4
.L_6:
        /*0028*/ 	.word	index@(triton_poi_fused_add_convolution_native_batch_norm_backward_61)
        /*002c*/ 	.word	0x00000000
.L_7:


//--------------------- .nv.info.triton_poi_fused_add_convolution_native_batch_norm_backward_61 --------------------------
	.section	.nv.info.triton_poi_fused_add_convolution_native_batch_norm_backward_61,"",@"SHT_CUDA_INFO"
	.sectionflags	@""
	.align	4


	//----- nvinfo : EIATTR_CUDA_API_VERSION
	.align		4
        /*0000*/ 	.byte	0x04, 0x37
        /*0002*/ 	.short	(.L_9 - .L_8)
.L_8:
        /*0004*/ 	.word	0x0000007c


	//----- nvinfo : EIATTR_KPARAM_INFO
	.align		4
.L_9:
        /*0008*/ 	.byte	0x04, 0x17
        /*000a*/ 	.short	(.L_11 - .L_10)
.L_10:
        /*000c*/ 	.word	0x00000000
        /*0010*/ 	.short	0x0006
        /*0012*/ 	.short	0x0030
        /*0014*/ 	.byte	0x00, 0xf0, 0x11, 0x00


	//----- nvinfo : EIATTR_KPARAM_INFO
	.align		4
.L_11:
        /*0018*/ 	.byte	0x04, 0x17
        /*001a*/ 	.short	(.L_13 - .L_12)
.L_12:
        /*001c*/ 	.word	0x00000000
        /*0020*/ 	.short	0x0005
        /*0022*/ 	.short	0x0028
        /*0024*/ 	.byte	0x00, 0xf4, 0x21, 0x00


	//----- nvinfo : EIATTR_KPARAM_INFO
	.align		4
.L_13:
        /*0028*/ 	.byte	0x04, 0x17
        /*002a*/ 	.short	(.L_15 - .L_14)
.L_14:
        /*002c*/ 	.word	0x00000000
        /*0030*/ 	.short	0x0004
        /*0032*/ 	.short	0x0020
        /*0034*/ 	.byte	0x00, 0xf4, 0x21, 0x00


	//----- nvinfo : EIATTR_KPARAM_INFO
	.align		4
.L_15:
        /*0038*/ 	.byte	0x04, 0x17
        /*003a*/ 	.short	(.L_17 - .L_16)
.L_16:
        /*003c*/ 	.word	0x00000000
        /*0040*/ 	.short	0x0003
        /*0042*/ 	.short	0x0018
        /*0044*/ 	.byte	0x00, 0xf4, 0x21, 0x00


	//----- nvinfo : EIATTR_KPARAM_INFO
	.align		4
.L_17:
        /*0048*/ 	.byte	0x04, 0x17
        /*004a*/ 	.short	(.L_19 - .L_18)
.L_18:
        /*004c*/ 	.word	0x00000000
        /*0050*/ 	.short	0x0002
        /*0052*/ 	.short	0x0010
        /*0054*/ 	.byte	0x00, 0xf4, 0x21, 0x00


	//----- nvinfo : EIATTR_KPARAM_INFO
	.align		4
.L_19:
        /*0058*/ 	.byte	0x04, 0x17
        /*005a*/ 	.short	(.L_21 - .L_20)
.L_20:
        /*005c*/ 	.word	0x00000000
        /*0060*/ 	.short	0x0001
        /*0062*/ 	.short	0x0008
        /*0064*/ 	.byte	0x00, 0xf4, 0x21, 0x00


	//----- nvinfo : EIATTR_KPARAM_INFO
	.align		4
.L_21:
        /*0068*/ 	.byte	0x04, 0x17
        /*006a*/ 	.short	(.L_23 - .L_22)
.L_22:
        /*006c*/ 	.word	0x00000000
        /*0070*/ 	.short	0x0000
        /*0072*/ 	.short	0x0000
        /*0074*/ 	.byte	0x00, 0xf4, 0x21, 0x00


	//----- nvinfo : EIATTR_SPARSE_MMA_MASK
	.align		4
.L_23:
        /*0078*/ 	.byte	0x03, 0x50
        /*007a*/ 	.short	0x0000


	//----- nvinfo : EIATTR_MAXREG_COUNT
	.align		4
        /*007c*/ 	.byte	0x03, 0x1b
        /*007e*/ 	.short	0x00ff


	//----- nvinfo : EIATTR_EXIT_INSTR_OFFSETS
	.align		4
        /*0080*/ 	.byte	0x04, 0x1c
        /*0082*/ 	.short	(.L_25 - .L_24)


	//   ....[0]....
.L_24:
        /*0084*/ 	.word	0x00000280


	//   ....[1]....
        /*0088*/ 	.word	0x000002a0


	//----- nvinfo : EIATTR_REQNTID
	.align		4
.L_25:
        /*008c*/ 	.byte	0x04, 0x10
        /*008e*/ 	.short	(.L_27 - .L_26)
.L_26:
        /*0090*/ 	.word	0x00000020
        /*0094*/ 	.word	0x00000001
        /*0098*/ 	.word	0x00000001


	//----- nvinfo : EIATTR_CBANK_PARAM_SIZE
	.align		4
.L_27:
        /*009c*/ 	.byte	0x03, 0x19
        /*009e*/ 	.short	0x0034


	//----- nvinfo : EIATTR_PARAM_CBANK
	.align		4
        /*00a0*/ 	.byte	0x04, 0x0a
        /*00a2*/ 	.short	(.L_29 - .L_28)
	.align		4
.L_28:
        /*00a4*/ 	.word	index@(.nv.constant0.triton_poi_fused_add_convolution_native_batch_norm_backward_61)
        /*00a8*/ 	.short	0x0210
        /*00aa*/ 	.short	0x0034


	//----- nvinfo : EIATTR_SW_WAR
	.align		4
.L_29:
        /*00ac*/ 	.byte	0x04, 0x36
        /*00ae*/ 	.short	(.L_31 - .L_30)
.L_30:
        /*00b0*/ 	.word	0x00000008
.L_31:


//--------------------- .nv.callgraph             --------------------------
	.section	.nv.callgraph,"",@"SHT_CUDA_CALLGRAPH"
	.align	4
	.sectionentsize	8
	.align		4
        /*0000*/ 	.word	0x00000000
	.align		4
        /*0004*/ 	.word	0xffffffff
	.align		4
        /*0008*/ 	.word	0x00000000
	.align		4
        /*000c*/ 	.word	0xfffffffe
	.align		4
        /*0010*/ 	.word	0x00000000
	.align		4
        /*0014*/ 	.word	0xfffffffd
	.align		4
        /*0018*/ 	.word	0x00000000
	.align		4
        /*001c*/ 	.word	0xfffffffc


//--------------------- .text.triton_poi_fused_add_convolution_native_batch_norm_backward_61 --------------------------
	.section	.text.triton_poi_fused_add_convolution_native_batch_norm_backward_61,"ax",@progbits
	.align	128
        .global         triton_poi_fused_add_convolution_native_batch_norm_backward_61
        .type           triton_poi_fused_add_convolution_native_batch_norm_backward_61,@function
        .size           triton_poi_fused_add_convolution_native_batch_norm_backward_61,(.L_x_1 - triton_poi_fused_add_convolution_native_batch_norm_backward_61)
        .other          triton_poi_fused_add_convolution_native_batch_norm_backward_61,@"STO_CUDA_ENTRY STV_DEFAULT"
triton_poi_fused_add_convolution_native_batch_norm_backward_61:
.text.triton_poi_fused_add_convolution_native_batch_norm_backward_61:
[----:B------:R-:W0:Y:S01]  /*0000*/  LDC R1, c[0x0][0x28] ;  /* 0x00000a00ff017b82 */ /* 0x000e220000000800 */
[----:B------:R-:W1:Y:S07]  /*0010*/  S2R R16, SR_TID.X ;  /* 0x0000000000107919 */ /* 0x000e6e0000002100 */
[----:B------:R-:W2:Y:S01]  /*0020*/  LDC.64 R4, c[0x0][0x218] ;  /* 0x00008600ff047b82 */ /* 0x000ea20000000a00 */
[----:B------:R-:W-:Y:S01]  /*0030*/  IMAD.MOV.U32 R17, RZ, RZ, RZ ;  /* 0x000000ffff117224 */ /* 0x000fe200078e00ff */
[----:B------:R-:W-:Y:S01]  /*0040*/  ULDC.64 UR4, c[0x0][0x208] ;  /* 0x0000820000047ab9 */ /* 0x000fe20000000a00 */
[----:B------:R-:W3:Y:S05]  /*0050*/  S2R R13, SR_CTAID.X ;  /* 0x00000000000d7919 */ /* 0x000eea0000002500 */
[----:B------:R-:W4:Y:S08]  /*0060*/  LDC.64 R2, c[0x0][0x210] ;  /* 0x00008400ff027b82 */ /* 0x000f300000000a00 */
[----:B------:R-:W5:Y:S08]  /*0070*/  LDC.64 R6, c[0x0][0x220] ;  /* 0x00008800ff067b82 */ /* 0x000f700000000a00 */
[----:B------:R-:W5:Y:S01]  /*0080*/  LDC.64 R10, c[0x0][0x230] ;  /* 0x00008c00ff0a7b82 */ /* 0x000f620000000a00 */
[----:B-1----:R-:W-:-:S02]  /*0090*/  LOP3.LUT R0, R16, 0xf, RZ, 0xc0, !PT ;  /* 0x0000000f10007812 */ /* 0x002fc400078ec0ff */
[----:B---3--:R-:W-:Y:S02]  /*00a0*/  SHF.R.S32.HI R8, RZ, 0x1b, R13 ;  /* 0x0000001bff087819 */ /* 0x008fe4000001140d */
[----:B------:R-:W-:Y:S02]  /*00b0*/  LEA R13, R13, R0, 0x4 ;  /* 0x000000000d0d7211 */ /* 0x000fe400078e20ff */
[----:B------:R-:W-:Y:S02]  /*00c0*/  SGXT R0, R8, 0x1 ;  /* 0x000000010800781a */ /* 0x000fe40000000200 */
[----:B------:R-:W1:Y:S01]  /*00d0*/  LDC.64 R8, c[0x0][0x228] ;  /* 0x00008a00ff087b82 */ /* 0x000e620000000a00 */
[C---:B------:R-:W-:Y:S01]  /*00e0*/  ISETP.GE.AND P0, PT, R13.reuse, 0x10, PT ;  /* 0x000000100d00780c */ /* 0x040fe20003f06270 */
[----:B----4-:R-:W-:Y:S01]  /*00f0*/  IMAD.WIDE R2, R13, 0x4, R2 ;  /* 0x000000040d027825 */ /* 0x010fe200078e0202 */
[----:B------:R-:W-:-:S04]  /*0100*/  LEA.HI R0, R0, R13, RZ, 0x2 ;  /* 0x0000000d00007211 */ /* 0x000fc800078f10ff */
[----:B------:R-:W-:-:S04]  /*0110*/  LOP3.LUT R0, R0, 0xfffffffc, RZ, 0xc0, !PT ;  /* 0xfffffffc00007812 */ /* 0x000fc800078ec0ff */
[----:B------:R-:W-:Y:S01]  /*0120*/  IADD3 R15, R13, -R0, RZ ;  /* 0x800000000d0f7210 */ /* 0x000fe20007ffe0ff */
[----:B------:R-:W-:Y:S01]  /*0130*/  HFMA2.MMA R0, -RZ, RZ, 0, 0 ;  /* 0x00000000ff007435 */ /* 0x000fe200000001ff */
[----:B------:R-:W-:-:S03]  /*0140*/  IMAD.MOV.U32 R12, RZ, RZ, RZ ;  /* 0x000000ffff0c7224 */ /* 0x000fc600078e00ff */
[----:B--2---:R-:W-:-:S04]  /*0150*/  IMAD.WIDE R4, R15, 0x4, R4 ;  /* 0x000000040f047825 */ /* 0x004fc800078e0204 */
[----:B-----5:R-:W-:Y:S01]  /*0160*/  IMAD.WIDE R6, R13, 0x4, R6 ;  /* 0x000000040d067825 */ /* 0x020fe200078e0206 */
[----:B------:R2:W3:Y:S03]  /*0170*/  @!P0 LDG.E.EL R17, desc[UR4][R4.64] ;  /* 0x0000000404118981 */ /* 0x0004e6000c2e1900 */
[C---:B-1----:R-:W-:Y:S01]  /*0180*/  IMAD.WIDE R8, R15.reuse, 0x4, R8 ;  /* 0x000000040f087825 */ /* 0x042fe200078e0208 */
[----:B------:R-:W3:Y:S03]  /*0190*/  @!P0 LDG.E R0, desc[UR4][R2.64] ;  /* 0x0000000402008981 */ /* 0x000ee6000c1e1900 */
[----:B0-----:R-:W-:Y:S01]  /*01a0*/  IMAD.WIDE R10, R15, 0x4, R10 ;  /* 0x000000040f0a7825 */ /* 0x001fe200078e020a */
[----:B------:R-:W-:Y:S01]  /*01b0*/  CS2R R14, SRZ ;  /* 0x00000000000e7805 */ /* 0x000fe2000001ff00 */
[----:B------:R-:W4:Y:S01]  /*01c0*/  @!P0 LDG.E R12, desc[UR4][R6.64] ;  /* 0x00000004060c8981 */ /* 0x000f22000c1e1900 */
[----:B--2---:R-:W0:Y:S04]  /*01d0*/  LDC.64 R4, c[0x0][0x238] ;  /* 0x00008e00ff047b82 */ /* 0x004e280000000a00 */
[----:B------:R-:W2:Y:S04]  /*01e0*/  @!P0 LDG.E.EL R14, desc[UR4][R8.64] ;  /* 0x00000004080e8981 */ /* 0x000ea8000c2e1900 */
[----:B------:R-:W5:Y:S01]  /*01f0*/  @!P0 LDG.E.EL R15, desc[UR4][R10.64] ;  /* 0x000000040a0f8981 */ /* 0x000f62000c2e1900 */
[----:B------:R-:W-:-:S04]  /*0200*/  LOP3.LUT P0, RZ, R16, 0x10, RZ, 0xc0, !PT ;  /* 0x0000001010ff7812 */ /* 0x000fc8000780c0ff */
[C---:B------:R-:W-:Y:S01]  /*0210*/  ISETP.LT.AND P0, PT, R13.reuse, 0x10, !P0 ;  /* 0x000000100d00780c */ /* 0x040fe20004701270 */
[----:B0-----:R-:W-:-:S04]  /*0220*/  IMAD.WIDE R4, R13, 0x4, R4 ;  /* 0x000000040d047825 */ /* 0x001fc800078e0204 */
[----:B---3--:R-:W-:-:S04]  /*0230*/  FADD R17, R17, R0 ;  /* 0x0000000011117221 */ /* 0x008fc80000000000 */
[----:B----4-:R-:W-:-:S04]  /*0240*/  FADD R17, R17, R12 ;  /* 0x0000000c11117221 */ /* 0x010fc80000000000 */
[----:B--2---:R-:W-:Y:S01]  /*0250*/  FADD R17, R17, -R14 ;  /* 0x8000000e11117221 */ /* 0x004fe20000000000 */
[----:B-----5:R-:W-:-:S04]  /*0260*/  FADD R15, -R15, R12 ;  /* 0x0000000c0f0f7221 */ /* 0x020fc80000000100 */
[----:B------:R0:W-:Y:S02]  /*0270*/  @P0 STG.E desc[UR4][R2.64], R17 ;  /* 0x0000001102000986 */ /* 0x0001e4000c101904 */
[----:B0-----:R-:W-:Y:S05]  /*0280*/  @!P0 EXIT ;  /* 0x000000000000894d */ /* 0x001fea0003800000 */
[----:B------:R-:W-:Y:S01]  /*0290*/  STG.E desc[UR4][R4.64], R15 ;  /* 0x0000000f04007986 */ /* 0x000fe2000c101904 */
[----:B------:R-:W-:Y:S05]  /*02a0*/  EXIT ;  /* 0x000000000000794d */ /* 0x000fea0003800000 */
.L_x_0:
[----:B------:R-:W-:-:S00]  /*02b0*/  BRA `(.L_x_0) ;  /* 0xfffffffc00fc7947 */ /* 0x000fc0000383ffff */
[----:B------:R-:W-:-:S00]  /*02c0*/  NOP ;  /* 0x0000000000007918 */ /* 0x000fc00000000000 */
        /* <DEDUP_REMOVED lines=11> */
.L_x_1:


//--------------------- .nv.constant0.triton_poi_fused_add_convolution_native_batch_norm_backward_61 --------------------------
	.section	.nv.constant0.triton_poi_fused_add_convolution_native_batch_norm_backward_61,"a",@progbits
	.sectionflags	@""
	.align	4
.nv.constant0.triton_poi_fused_add_convolution_native_batch_norm_backward_61:
	.zero		580
